//
// Generated by NVIDIA NVVM Compiler
//
// Compiler Build ID: CL-36424714
// Cuda compilation tools, release 13.0, V13.0.88
// Based on NVVM 20.0.0
//

.version 9.0
.target sm_100
.address_size 64

	// .globl	SearchPatternKernel_naive

.visible .entry SearchPatternKernel_naive(
	.param .u64 .ptr .align 1 SearchPatternKernel_naive_param_0,
	.param .u64 .ptr .align 1 SearchPatternKernel_naive_param_1,
	.param .u32 SearchPatternKernel_naive_param_2,
	.param .u64 .ptr .align 1 SearchPatternKernel_naive_param_3,
	.param .u32 SearchPatternKernel_naive_param_4,
	.param .u64 .ptr .align 1 SearchPatternKernel_naive_param_5,
	.param .u32 SearchPatternKernel_naive_param_6
)
{
	.reg .pred 	%p<7>;
	.reg .b16 	%rs<3>;
	.reg .b32 	%r<16>;
	.reg .b64 	%rd<16>;

	ld.param.u64 	%rd4, [SearchPatternKernel_naive_param_0];
	ld.param.u64 	%rd5, [SearchPatternKernel_naive_param_1];
	ld.param.u32 	%r6, [SearchPatternKernel_naive_param_2];
	ld.param.u64 	%rd6, [SearchPatternKernel_naive_param_3];
	ld.param.u32 	%r7, [SearchPatternKernel_naive_param_4];
	ld.param.u64 	%rd7, [SearchPatternKernel_naive_param_5];
	ld.param.u32 	%r8, [SearchPatternKernel_naive_param_6];
	mov.u32 	%r9, %ntid.x;
	mov.u32 	%r10, %ctaid.x;
	mov.u32 	%r11, %tid.x;
	mad.lo.s32 	%r1, %r9, %r10, %r11;
	setp.ge.s32 	%p1, %r1, %r8;
	@%p1 bra 	$L__BB0_8;
	setp.lt.s32 	%p2, %r7, 1;
	mov.b32 	%r15, 0;
	@%p2 bra 	$L__BB0_5;
	cvta.to.global.u64 	%rd1, %rd6;
	cvta.to.global.u64 	%rd2, %rd7;
	cvt.s64.s32 	%rd3, %r1;
	mov.b32 	%r14, 0;
$L__BB0_3:
	cvt.u64.u32 	%rd8, %r14;
	add.s64 	%rd9, %rd1, %rd8;
	ld.global.u8 	%rs1, [%rd9];
	add.s64 	%rd10, %rd8, %rd3;
	add.s64 	%rd11, %rd2, %rd10;
	ld.global.u8 	%rs2, [%rd11];
	setp.ne.s16 	%p3, %rs1, %rs2;
	mov.u32 	%r15, %r14;
	@%p3 bra 	$L__BB0_5;
	add.s32 	%r14, %r14, 1;
	setp.ne.s32 	%p4, %r14, %r7;
	mov.u32 	%r15, %r7;
	@%p4 bra 	$L__BB0_3;
$L__BB0_5:
	setp.ne.s32 	%p5, %r15, %r7;
	@%p5 bra 	$L__BB0_8;
	cvta.to.global.u64 	%rd12, %rd4;
	atom.global.add.u32 	%r5, [%rd12], 1;
	setp.ge.s32 	%p6, %r5, %r6;
	@%p6 bra 	$L__BB0_8;
	cvta.to.global.u64 	%rd13, %rd5;
	mul.wide.s32 	%rd14, %r5, 4;
	add.s64 	%rd15, %rd13, %rd14;
	st.global.u32 	[%rd15], %r1;
$L__BB0_8:
	ret;

}


// ===== COMPILED SASS (sm_100) =====

	.target	sm_100

	.elftype	@"ET_EXEC"


//--------------------- .note.nv.tkinfo           --------------------------
	.section	.note.nv.tkinfo,"",@"SHT_NOTE"
	.sectionflags	@"SHF_NOTE_NV_TKINFO"
	.tkinfo
        /*0018*/ 	.word	0x00000002
        /*0030*/ 	.string	""
        /*0030*/ 	.string	"ptxas"
        /*0030*/ 	.string	"Cuda compilation tools, release 13.0, V13.0.88"
        /*0030*/ 	.string	"Build cuda_13.0.r13.0/compiler.36424714_0"
        /*0030*/ 	.string	"-arch sm_100 -m 64 "



//--------------------- .note.nv.cuinfo           --------------------------
	.section	.note.nv.cuinfo,"",@"SHT_NOTE"
	.sectionflags	@"SHF_NOTE_NV_CUINFO"
        /*0018*/ 	.short	0x0002
        /*001a*/ 	.short	0x0064
        /*001c*/ 	.short	0x0082
	.zero		2


//--------------------- .nv.info                  --------------------------
	.section	.nv.info,"",@"SHT_CUDA_INFO"
	.align	4


	//----- nvinfo : EIATTR_REGCOUNT
	.align		4
        /*0000*/ 	.byte	0x04, 0x2f
        /*0002*/ 	.short	(.L_1 - .L_0)
	.align		4
.L_0:
        /*0004*/ 	.word	index@(SearchPatternKernel_naive)
        /*0008*/ 	.word	0x0000000c


	//----- nvinfo : EIATTR_FRAME_SIZE
	.align		4
.L_1:
        /*000c*/ 	.byte	0x04, 0x11
        /*000e*/ 	.short	(.L_3 - .L_2)
	.align		4
.L_2:
        /*0010*/ 	.word	index@(SearchPatternKernel_naive)
        /*0014*/ 	.word	0x00000000


	//----- nvinfo : EIATTR_MIN_STACK_SIZE
	.align		4
.L_3:
        /*0018*/ 	.byte	0x04, 0x12
        /*001a*/ 	.short	(.L_5 - .L_4)
	.align		4
.L_4:
        /*001c*/ 	.word	index@(SearchPatternKernel_naive)
        /*0020*/ 	.word	0x00000000
.L_5:


//--------------------- .nv.compat                --------------------------
	.section	.nv.compat,"",@"SHT_CUDA_COMPAT_INFO"
	.align	4
        /*0000*/ 	.byte	0x02, 0x09, 0x00, 0x00, 0x02, 0x02, 0x01, 0x00, 0x02, 0x05, 0x05, 0x00, 0x03, 0x07, 0x01, 0x01
        /*0010*/ 	.byte	0x02, 0x03, 0x00, 0x00, 0x02, 0x06, 0x01, 0x00, 0x04, 0x0b, 0x08, 0x00, 0x09, 0x00, 0x00, 0x00
        /*0020*/ 	.byte	0x00, 0x00, 0x00, 0x00


//--------------------- .nv.info.SearchPatternKernel_naive --------------------------
	.section	.nv.info.SearchPatternKernel_naive,"",@"SHT_CUDA_INFO"
	.sectionflags	@""
	.align	4


	//----- nvinfo : EIATTR_CUDA_API_VERSION
	.align		4
        /*0000*/ 	.byte	0x04, 0x37
        /*0002*/ 	.short	(.L_7 - .L_6)
.L_6:
        /*0004*/ 	.word	0x00000082


	//----- nvinfo : EIATTR_KPARAM_INFO
	.align		4
.L_7:
        /*0008*/ 	.byte	0x04, 0x17
        /*000a*/ 	.short	(.L_9 - .L_8)
.L_8:
        /*000c*/ 	.word	0x00000000
        /*0010*/ 	.short	0x0006
        /*0012*/ 	.short	0x0030
        /*0014*/ 	.byte	0x00, 0xf0, 0x11, 0x00


	//----- nvinfo : EIATTR_KPARAM_INFO
	.align		4
.L_9:
        /*0018*/ 	.byte	0x04, 0x17
        /*001a*/ 	.short	(.L_11 - .L_10)
.L_10:
        /*001c*/ 	.word	0x00000000
        /*0020*/ 	.short	0x0005
        /*0022*/ 	.short	0x0028
        /*0024*/ 	.byte	0x00, 0xf5, 0x21, 0x00


	//----- nvinfo : EIATTR_KPARAM_INFO
	.align		4
.L_11:
        /*0028*/ 	.byte	0x04, 0x17
        /*002a*/ 	.short	(.L_13 - .L_12)
.L_12:
        /*002c*/ 	.word	0x00000000
        /*0030*/ 	.short	0x0004
        /*0032*/ 	.short	0x0020
        /*0034*/ 	.byte	0x00, 0xf0, 0x11, 0x00


	//----- nvinfo : EIATTR_KPARAM_INFO
	.align		4
.L_13:
        /*0038*/ 	.byte	0x04, 0x17
        /*003a*/ 	.short	(.L_15 - .L_14)
.L_14:
        /*003c*/ 	.word	0x00000000
        /*0040*/ 	.short	0x0003
        /*0042*/ 	.short	0x0018
        /*0044*/ 	.byte	0x00, 0xf5, 0x21, 0x00


	//----- nvinfo : EIATTR_KPARAM_INFO
	.align		4
.L_15:
        /*0048*/ 	.byte	0x04, 0x17
        /*004a*/ 	.short	(.L_17 - .L_16)
.L_16:
        /*004c*/ 	.word	0x00000000
        /*0050*/ 	.short	0x0002
        /*0052*/ 	.short	0x0010
        /*0054*/ 	.byte	0x00, 0xf0, 0x11, 0x00


	//----- nvinfo : EIATTR_KPARAM_INFO
	.align		4
.L_17:
        /*0058*/ 	.byte	0x04, 0x17
        /*005a*/ 	.short	(.L_19 - .L_18)
.L_18:
        /*005c*/ 	.word	0x00000000
        /*0060*/ 	.short	0x0001
        /*0062*/ 	.short	0x0008
        /*0064*/ 	.byte	0x00, 0xf5, 0x21, 0x00


	//----- nvinfo : EIATTR_KPARAM_INFO
	.align		4
.L_19:
        /*0068*/ 	.byte	0x04, 0x17
        /*006a*/ 	.short	(.L_21 - .L_20)
.L_20:
        /*006c*/ 	.word	0x00000000
        /*0070*/ 	.short	0x0000
        /*0072*/ 	.short	0x0000
        /*0074*/ 	.byte	0x00, 0xf5, 0x21, 0x00


	//----- nvinfo : EIATTR_SPARSE_MMA_MASK
	.align		4
.L_21:
        /*0078*/ 	.byte	0x03, 0x50
        /*007a*/ 	.short	0x0000


	//----- nvinfo : EIATTR_MAXREG_COUNT
	.align		4
        /*007c*/ 	.byte	0x03, 0x1b
        /*007e*/ 	.short	0x00ff


	//----- nvinfo : EIATTR_MERCURY_ISA_VERSION
	.align		4
        /*0080*/ 	.byte	0x03, 0x5f
        /*0082*/ 	.short	0x0101


	//----- nvinfo : EIATTR_INT_WARP_WIDE_INSTR_OFFSETS
	.align		4
        /*0084*/ 	.byte	0x04, 0x31
        /*0086*/ 	.short	(.L_23 - .L_22)


	//   ....[0]....
.L_22:
        /*0088*/ 	.word	0x00000250


	//   ....[1]....
        /*008c*/ 	.word	0x000002f0


	//----- nvinfo : EIATTR_VRC_CTA_INIT_COUNT
	.align		4
.L_23:
        /*0090*/ 	.byte	0x02, 0x4a
	.zero		1
	.zero		1


	//----- nvinfo : EIATTR_EXIT_INSTR_OFFSETS
	.align		4
        /*0094*/ 	.byte	0x04, 0x1c
        /*0096*/ 	.short	(.L_25 - .L_24)


	//   ....[0]....
.L_24:
        /*0098*/ 	.word	0x00000070


	//   ....[1]....
        /*009c*/ 	.word	0x00000230


	//   ....[2]....
        /*00a0*/ 	.word	0x00000320


	//   ....[3]....
        /*00a4*/ 	.word	0x00000360


	//----- nvinfo : EIATTR_CRS_STACK_SIZE
	.align		4
.L_25:
        /*00a8*/ 	.byte	0x04, 0x1e
        /*00aa*/ 	.short	(.L_27 - .L_26)
.L_26:
        /*00ac*/ 	.word	0x00000000


	//----- nvinfo : EIATTR_CBANK_PARAM_SIZE
	.align		4
.L_27:
        /*00b0*/ 	.byte	0x03, 0x19
        /*00b2*/ 	.short	0x0034


	//----- nvinfo : EIATTR_PARAM_CBANK
	.align		4
        /*00b4*/ 	.byte	0x04, 0x0a
        /*00b6*/ 	.short	(.L_29 - .L_28)
	.align		4
.L_28:
        /*00b8*/ 	.word	index@(.nv.constant0.SearchPatternKernel_naive)
        /*00bc*/ 	.short	0x0380
        /*00be*/ 	.short	0x0034


	//----- nvinfo : EIATTR_SW_WAR
	.align		4
.L_29:
        /*00c0*/ 	.byte	0x04, 0x36
        /*00c2*/ 	.short	(.L_31 - .L_30)
.L_30:
        /*00c4*/ 	.word	0x00000008
.L_31:


//--------------------- .nv.callgraph             --------------------------
	.section	.nv.callgraph,"",@"SHT_CUDA_CALLGRAPH"
	.align	4
	.sectionentsize	8
	.align		4
        /*0000*/ 	.word	0x00000000
	.align		4
        /*0004*/ 	.word	0xffffffff
	.align		4
        /*0008*/ 	.word	0x00000000
	.align		4
        /*000c*/ 	.word	0xfffffffe
	.align		4
        /*0010*/ 	.word	0x00000000
	.align		4
        /*0014*/ 	.word	0xfffffffd
	.align		4
        /*0018*/ 	.word	0x00000000
	.align		4
        /*001c*/ 	.word	0xfffffffc


//--------------------- .text.SearchPatternKernel_naive --------------------------
	.section	.text.SearchPatternKernel_naive,"ax",@progbits
	.align	128
        .global         SearchPatternKernel_naive
        .type           SearchPatternKernel_naive,@function
        .size           SearchPatternKernel_naive,(.L_x_4 - SearchPatternKernel_naive)
        .other          SearchPatternKernel_naive,@"STO_CUDA_ENTRY STV_DEFAULT"
SearchPatternKernel_naive:
.text.SearchPatternKernel_naive:
[----:B------:R-:W-:Y:S01]  /*0000*/  LDC R1, c[0x0][0x37c] ;  /* 0x0000df00ff017b82 */ /* 0x000fe20000000800 */
[----:B------:R-:W0:Y:S01]  /*0010*/  S2R R7, SR_CTAID.X ;  /* 0x0000000000077919 */ /* 0x000e220000002500 */
[----:B------:R-:W0:Y:S01]  /*0020*/  LDCU UR4, c[0x0][0x360] ;  /* 0x00006c00ff0477ac */ /* 0x000e220008000800 */
[----:B------:R-:W0:Y:S01]  /*0030*/  S2R R0, SR_TID.X ;  /* 0x0000000000007919 */ /* 0x000e220000002100 */
[----:B------:R-:W1:Y:S01]  /*0040*/  LDCU UR5, c[0x0][0x3b0] ;  /* 0x00007600ff0577ac */ /* 0x000e620008000800 */
[----:B0-----:R-:W-:-:S05]  /*0050*/  IMAD R7, R7, UR4, R0 ;  /* 0x0000000407077c24 */ /* 0x001fca000f8e0200 */
[----:B-1----:R-:W-:-:S13]  /*0060*/  ISETP.GE.AND P0, PT, R7, UR5, PT ;  /* 0x0000000507007c0c */ /* 0x002fda000bf06270 */
[----:B------:R-:W-:Y:S05]  /*0070*/  @P0 EXIT ;  /* 0x000000000000094d */ /* 0x000fea0003800000 */
[----:B------:R-:W0:Y:S01]  /*0080*/  LDCU UR6, c[0x0][0x3a0] ;  /* 0x00007400ff0677ac */ /* 0x000e220008000800 */
[----:B------:R-:W-:Y:S01]  /*0090*/  IMAD.MOV.U32 R0, RZ, RZ, RZ ;  /* 0x000000ffff007224 */ /* 0x000fe200078e00ff */
[----:B------:R-:W1:Y:S01]  /*00a0*/  LDCU.64 UR4, c[0x0][0x358] ;  /* 0x00006b00ff0477ac */ /* 0x000e620008000a00 */
[----:B0-----:R-:W-:-:S09]  /*00b0*/  UISETP.GE.AND UP0, UPT, UR6, 0x1, UPT ;  /* 0x000000010600788c */ /* 0x001fd2000bf06270 */
[----:B-1----:R-:W-:Y:S05]  /*00c0*/  BRA.U !UP0, `(.L_x_0) ;  /* 0x0000000108507547 */ /* 0x002fea000b800000 */
[----:B------:R-:W-:Y:S01]  /*00d0*/  BSSY.RECONVERGENT B0, `(.L_x_0) ;  /* 0x0000013000007945 */ /* 0x000fe20003800200 */
[----:B------:R-:W-:Y:S01]  /*00e0*/  SHF.R.S32.HI R6, RZ, 0x1f, R7 ;  /* 0x0000001fff067819 */ /* 0x000fe20000011407 */
[----:B------:R-:W-:Y:S01]  /*00f0*/  IMAD.MOV.U32 R0, RZ, RZ, RZ ;  /* 0x000000ffff007224 */ /* 0x000fe200078e00ff */
[----:B------:R-:W0:Y:S01]  /*0100*/  LDCU UR10, c[0x0][0x3a0] ;  /* 0x00007400ff0a77ac */ /* 0x000e220008000800 */
[----:B------:R-:W1:Y:S01]  /*0110*/  LDCU UR11, c[0x0][0x3a0] ;  /* 0x00007400ff0b77ac */ /* 0x000e620008000800 */
[----:B------:R-:W2:Y:S01]  /*0120*/  LDCU.64 UR6, c[0x0][0x398] ;  /* 0x00007300ff0677ac */ /* 0x000ea20008000a00 */
[----:B------:R-:W3:Y:S03]  /*0130*/  LDCU.64 UR8, c[0x0][0x3a8] ;  /* 0x00007500ff0877ac */ /* 0x000ee60008000a00 */
.L_x_2:
[C---:B--2---:R-:W-:Y:S02]  /*0140*/  IADD3 R2, P0, PT, R0.reuse, UR6, RZ ;  /* 0x0000000600027c10 */ /* 0x044fe4000ff1e0ff */
[----:B---3--:R-:W-:-:S03]  /*0150*/  IADD3 R4, P1, P2, R0, UR8, R7 ;  /* 0x0000000800047c10 */ /* 0x008fc6000fa3e007 */
[----:B------:R-:W-:Y:S01]  /*0160*/  IMAD.X R3, RZ, RZ, UR7, P0 ;  /* 0x00000007ff037e24 */ /* 0x000fe200080e06ff */
[----:B------:R-:W-:-:S04]  /*0170*/  IADD3.X R5, PT, PT, RZ, UR9, R6, P1, P2 ;  /* 0x00000009ff057c10 */ /* 0x000fc80008fe4406 */
[----:B------:R-:W2:Y:S04]  /*0180*/  LDG.E.U8 R2, desc[UR4][R2.64] ;  /* 0x0000000402027981 */ /* 0x000ea8000c1e1100 */
[----:B------:R-:W2:Y:S02]  /*0190*/  LDG.E.U8 R5, desc[UR4][R4.64] ;  /* 0x0000000404057981 */ /* 0x000ea4000c1e1100 */
[----:B--2---:R-:W-:-:S13]  /*01a0*/  ISETP.NE.AND P0, PT, R2, R5, PT ;  /* 0x000000050200720c */ /* 0x004fda0003f05270 */
[----:B------:R-:W-:Y:S05]  /*01b0*/  @P0 BRA `(.L_x_1) ;  /* 0x0000000000100947 */ /* 0x000fea0003800000 */
[----:B------:R-:W-:-:S05]  /*01c0*/  VIADD R0, R0, 0x1 ;  /* 0x0000000100007836 */ /* 0x000fca0000000000 */
[----:B-1----:R-:W-:-:S13]  /*01d0*/  ISETP.NE.AND P0, PT, R0, UR11, PT ;  /* 0x0000000b00007c0c */ /* 0x002fda000bf05270 */
[----:B------:R-:W-:Y:S05]  /*01e0*/  @P0 BRA `(.L_x_2) ;  /* 0xfffffffc00d40947 */ /* 0x000fea000383ffff */
[----:B0-----:R-:W-:-:S07]  /*01f0*/  IMAD.U32 R0, RZ, RZ, UR10 ;  /* 0x0000000aff007e24 */ /* 0x001fce000f8e00ff */
.L_x_1:
[----:B01----:R-:W-:Y:S05]  /*0200*/  BSYNC.RECONVERGENT B0 ;  /* 0x0000000000007941 */ /* 0x003fea0003800200 */
.L_x_0:
[----:B------:R-:W0:Y:S02]  /*0210*/  LDCU UR12, c[0x0][0x3a0] ;  /* 0x00007400ff0c77ac */ /* 0x000e240008000800 */
[----:B0-----:R-:W-:-:S13]  /*0220*/  ISETP.NE.AND P0, PT, R0, UR12, PT ;  /* 0x0000000c00007c0c */ /* 0x001fda000bf05270 */
[----:B------:R-:W-:Y:S05]  /*0230*/  @P0 EXIT ;  /* 0x000000000000094d */ /* 0x000fea0003800000 */
[----:B------:R-:W0:Y:S01]  /*0240*/  S2R R5, SR_LANEID ;  /* 0x0000000000057919 */ /* 0x000e220000000000 */
[----:B------:R-:W-:Y:S01]  /*0250*/  VOTEU.ANY UR6, UPT, PT ;  /* 0x0000000000067886 */ /* 0x000fe200038e0100 */
[----:B------:R-:W1:Y:S01]  /*0260*/  LDC.64 R2, c[0x0][0x380] ;  /* 0x0000e000ff027b82 */ /* 0x000e620000000a00 */
[----:B------:R-:W0:Y:S08]  /*0270*/  FLO.U32 R0, UR6 ;  /* 0x0000000600007d00 */ /* 0x000e3000080e0000 */
[----:B------:R-:W1:Y:S01]  /*0280*/  POPC R9, UR6 ;  /* 0x0000000600097d09 */ /* 0x000e620008000000 */
[----:B0-----:R-:W-:-:S13]  /*0290*/  ISETP.EQ.U32.AND P0, PT, R0, R5, PT ;  /* 0x000000050000720c */ /* 0x001fda0003f02070 */
[----:B-1----:R-:W2:Y:S01]  /*02a0*/  @P0 ATOMG.E.ADD.STRONG.GPU PT, R3, desc[UR4][R2.64], R9 ;  /* 0x80000009020309a8 */ /* 0x002ea200081ef104 */
[----:B------:R-:W0:Y:S02]  /*02b0*/  S2R R4, SR_LTMASK ;  /* 0x0000000000047919 */ /* 0x000e240000003900 */
[----:B0-----:R-:W-:Y:S01]  /*02c0*/  LOP3.LUT R4, R4, UR6, RZ, 0xc0, !PT ;  /* 0x0000000604047c12 */ /* 0x001fe2000f8ec0ff */
[----:B------:R-:W0:Y:S05]  /*02d0*/  LDCU UR6, c[0x0][0x390] ;  /* 0x00007200ff0677ac */ /* 0x000e2a0008000800 */
[----:B------:R-:W1:Y:S01]  /*02e0*/  POPC R4, R4 ;  /* 0x0000000400047309 */ /* 0x000e620000000000 */
[----:B--2---:R-:W1:Y:S02]  /*02f0*/  SHFL.IDX PT, R5, R3, R0, 0x1f ;  /* 0x00001f0003057589 */ /* 0x004e6400000e0000 */
[----:B-1----:R-:W-:-:S05]  /*0300*/  IMAD.IADD R5, R5, 0x1, R4 ;  /* 0x0000000105057824 */ /* 0x002fca00078e0204 */
[----:B0-----:R-:W-:-:S13]  /*0310*/  ISETP.GE.AND P0, PT, R5, UR6, PT ;  /* 0x0000000605007c0c */ /* 0x001fda000bf06270 */
[----:B------:R-:W-:Y:S05]  /*0320*/  @P0 EXIT ;  /* 0x000000000000094d */ /* 0x000fea0003800000 */
[----:B------:R-:W0:Y:S02]  /*0330*/  LDC.64 R2, c[0x0][0x388] ;  /* 0x0000e200ff027b82 */ /* 0x000e240000000a00 */
[----:B0-----:R-:W-:-:S05]  /*0340*/  IMAD.WIDE R2, R5, 0x4, R2 ;  /* 0x0000000405027825 */ /* 0x001fca00078e0202 */
[----:B------:R-:W-:Y:S01]  /*0350*/  STG.E desc[UR4][R2.64], R7 ;  /* 0x0000000702007986 */ /* 0x000fe2000c101904 */
[----:B------:R-:W-:Y:S05]  /*0360*/  EXIT ;  /* 0x000000000000794d */ /* 0x000fea0003800000 */
.L_x_3:
[----:B------:R-:W-:-:S00]  /*0370*/  BRA `(.L_x_3) ;  /* 0xfffffffc00fc7947 */ /* 0x000fc0000383ffff */
[----:B------:R-:W-:-:S00]  /*0380*/  NOP ;  /* 0x0000000000007918 */ /* 0x000fc00000000000 */
[----:B------:R-:W-:-:S00]  /*0390*/  NOP ;  /* 0x0000000000007918 */ /* 0x000fc00000000000 */
[----:B------:R-:W-:-:S00]  /*03a0*/  NOP ;  /* 0x0000000000007918 */ /* 0x000fc00000000000 */
[----:B------:R-:W-:-:S00]  /*03b0*/  NOP ;  /* 0x0000000000007918 */ /* 0x000fc00000000000 */
[----:B------:R-:W-:-:S00]  /*03c0*/  NOP ;  /* 0x0000000000007918 */ /* 0x000fc00000000000 */
[----:B------:R-:W-:-:S00]  /*03d0*/  NOP ;  /* 0x0000000000007918 */ /* 0x000fc00000000000 */
[----:B------:R-:W-:-:S00]  /*03e0*/  NOP ;  /* 0x0000000000007918 */ /* 0x000fc00000000000 */
[----:B------:R-:W-:-:S00]  /*03f0*/  NOP ;  /* 0x0000000000007918 */ /* 0x000fc00000000000 */
.L_x_4:


//--------------------- .nv.shared.reserved.0     --------------------------
	.section	.nv.shared.reserved.0,"aw",@nobits
	.weak		__nv_reservedSMEM_offset_0_alias
	.size		__nv_reservedSMEM_offset_0_alias, 0, 64
	.other		__nv_reservedSMEM_offset_0_alias,@"STO_CUDA_RESERVED_SHARED STV_DEFAULT"
__nv_reservedSMEM_offset_0_alias:
	.zero		0
	.zero		64


//--------------------- .nv.constant0.SearchPatternKernel_naive --------------------------
	.section	.nv.constant0.SearchPatternKernel_naive,"a",@progbits
	.sectionflags	@""
	.align	4
.nv.constant0.SearchPatternKernel_naive:
	.zero		948


//--------------------- SYMBOLS --------------------------

	.type		.nv.reservedSmem.offset0,@object
	.size		.nv.reservedSmem.offset0,0x4
